	.headerflags	@"EF_CUDA_TEXMODE_UNIFIED EF_CUDA_64BIT_ADDRESS EF_CUDA_SM86 EF_CUDA_VIRTUAL_SM(EF_CUDA_SM86)"
	.elftype	@"ET_EXEC"


//--------------------- .nv.info                  --------------------------
	.section	.nv.info,"",@"SHT_CUDA_INFO"
	.align	4


	//----- nvinfo : EIATTR_REGCOUNT
	.align		4
        /*0000*/ 	.byte	0x04, 0x2f
        /*0002*/ 	.short	(.L_1 - .L_0)
	.align		4
.L_0:
        /*0004*/ 	.word	index@(triton_)
        /*0008*/ 	.word	0x00000012


	//----- nvinfo : EIATTR_MAX_STACK_SIZE
	.align		4
.L_1:
        /*000c*/ 	.byte	0x04, 0x23
        /*000e*/ 	.short	(.L_3 - .L_2)
	.align		4
.L_2:
        /*0010*/ 	.word	index@(triton_)
        /*0014*/ 	.word	0x00000000


	//----- nvinfo : EIATTR_MIN_STACK_SIZE
	.align		4
.L_3:
        /*0018*/ 	.byte	0x04, 0x12
        /*001a*/ 	.short	(.L_5 - .L_4)
	.align		4
.L_4:
        /*001c*/ 	.word	index@(triton_)
        /*0020*/ 	.word	0x00000000


	//----- nvinfo : EIATTR_FRAME_SIZE
	.align		4
.L_5:
        /*0024*/ 	.byte	0x04, 0x11
        /*0026*/ 	.short	(.L_7 - .L_6)
	.align		4
.L_6:
        /*0028*/ 	.word	index@(triton_)
        /*002c*/ 	.word	0x00000000
.L_7:


//--------------------- .nv.info.triton_          --------------------------
	.section	.nv.info.triton_,"",@"SHT_CUDA_INFO"
	.align	4


	//----- nvinfo : EIATTR_CUDA_API_VERSION
	.align		4
        /*0000*/ 	.byte	0x04, 0x37
        /*0002*/ 	.short	(.L_9 - .L_8)
.L_8:
        /*0004*/ 	.word	0x0000007b


	//----- nvinfo : EIATTR_SW2861232_WAR
	.align		4
.L_9:
        /*0008*/ 	.byte	0x01, 0x35
	.zero		2


	//----- nvinfo : EIATTR_PARAM_CBANK
	.align		4
        /*000c*/ 	.byte	0x04, 0x0a
        /*000e*/ 	.short	(.L_11 - .L_10)
	.align		4
.L_10:
        /*0010*/ 	.word	index@(.nv.constant0.triton_)
        /*0014*/ 	.short	0x0160
        /*0016*/ 	.short	0x0020


	//----- nvinfo : EIATTR_CBANK_PARAM_SIZE
	.align		4
.L_11:
        /*0018*/ 	.byte	0x03, 0x19
        /*001a*/ 	.short	0x0020


	//----- nvinfo : EIATTR_KPARAM_INFO
	.align		4
        /*001c*/ 	.byte	0x04, 0x17
        /*001e*/ 	.short	(.L_13 - .L_12)
.L_12:
        /*0020*/ 	.word	0x00000000
        /*0024*/ 	.short	0x0004
        /*0026*/ 	.short	0x001c
        /*0028*/ 	.byte	0x00, 0xf0, 0x11, 0x00


	//----- nvinfo : EIATTR_KPARAM_INFO
	.align		4
.L_13:
        /*002c*/ 	.byte	0x04, 0x17
        /*002e*/ 	.short	(.L_15 - .L_14)
.L_14:
        /*0030*/ 	.word	0x00000000
        /*0034*/ 	.short	0x0003
        /*0036*/ 	.short	0x0018
        /*0038*/ 	.byte	0x00, 0xf0, 0x11, 0x00


	//----- nvinfo : EIATTR_KPARAM_INFO
	.align		4
.L_15:
        /*003c*/ 	.byte	0x04, 0x17
        /*003e*/ 	.short	(.L_17 - .L_16)
.L_16:
        /*0040*/ 	.word	0x00000000
        /*0044*/ 	.short	0x0002
        /*0046*/ 	.short	0x0010
        /*0048*/ 	.byte	0x00, 0xf0, 0x21, 0x00


	//----- nvinfo : EIATTR_KPARAM_INFO
	.align		4
.L_17:
        /*004c*/ 	.byte	0x04, 0x17
        /*004e*/ 	.short	(.L_19 - .L_18)
.L_18:
        /*0050*/ 	.word	0x00000000
        /*0054*/ 	.short	0x0001
        /*0056*/ 	.short	0x0008
        /*0058*/ 	.byte	0x00, 0xf0, 0x21, 0x00


	//----- nvinfo : EIATTR_KPARAM_INFO
	.align		4
.L_19:
        /*005c*/ 	.byte	0x04, 0x17
        /*005e*/ 	.short	(.L_21 - .L_20)
.L_20:
        /*0060*/ 	.word	0x00000000
        /*0064*/ 	.short	0x0000
        /*0066*/ 	.short	0x0000
        /*0068*/ 	.byte	0x00, 0xf0, 0x21, 0x00


	//----- nvinfo : EIATTR_MAXREG_COUNT
	.align		4
.L_21:
        /*006c*/ 	.byte	0x03, 0x1b
        /*006e*/ 	.short	0x00ff


	//----- nvinfo : EIATTR_COOP_GROUP_MASK_REGIDS
	.align		4
        /*0070*/ 	.byte	0x04, 0x29
        /*0072*/ 	.short	(.L_23 - .L_22)


	//   ....[0]....
.L_22:
        /*0074*/ 	.word	0xffffffff


	//   ....[1]....
        /*0078*/ 	.word	0xffffffff


	//   ....[2]....
        /*007c*/ 	.word	0xffffffff


	//   ....[3]....
        /*0080*/ 	.word	0xffffffff


	//   ....[4]....
        /*0084*/ 	.word	0xffffffff


	//   ....[5]....
        /*0088*/ 	.word	0xffffffff


	//----- nvinfo : EIATTR_COOP_GROUP_INSTR_OFFSETS
	.align		4
.L_23:
        /*008c*/ 	.byte	0x04, 0x28
        /*008e*/ 	.short	(.L_25 - .L_24)


	//   ....[0]....
.L_24:
        /*0090*/ 	.word	0x00000150


	//   ....[1]....
        /*0094*/ 	.word	0x00000180


	//   ....[2]....
        /*0098*/ 	.word	0x000001a0


	//   ....[3]....
        /*009c*/ 	.word	0x00000250


	//   ....[4]....
        /*00a0*/ 	.word	0x00000290


	//   ....[5]....
        /*00a4*/ 	.word	0x000002c0


	//----- nvinfo : EIATTR_EXIT_INSTR_OFFSETS
	.align		4
.L_25:
        /*00a8*/ 	.byte	0x04, 0x1c
        /*00aa*/ 	.short	(.L_27 - .L_26)


	//   ....[0]....
.L_26:
        /*00ac*/ 	.word	0x00000320


	//   ....[1]....
        /*00b0*/ 	.word	0x00000360


	//----- nvinfo : EIATTR_MAX_THREADS
	.align		4
.L_27:
        /*00b4*/ 	.byte	0x04, 0x05
        /*00b6*/ 	.short	(.L_29 - .L_28)
.L_28:
        /*00b8*/ 	.word	0x00000040
        /*00bc*/ 	.word	0x00000001
        /*00c0*/ 	.word	0x00000001
.L_29:


//--------------------- .nv.rel.action            --------------------------
	.section	.nv.rel.action,"",@"SHT_CUDA_RELOCINFO"
	.align	8
	.sectionentsize	8
        /*0000*/ 	.byte	0x73, 0x00, 0x00, 0x00, 0x00, 0x00, 0x00, 0x00, 0x00, 0x00, 0x00, 0x11, 0x25, 0x00, 0x05, 0x36


//--------------------- .nv.constant0.triton_     --------------------------
	.section	.nv.constant0.triton_,"a",@progbits
	.align	4
.nv.constant0.triton_:
	.zero		384


//--------------------- .text.triton_             --------------------------
	.section	.text.triton_,"ax",@progbits
	.sectionflags	@"SHF_BARRIERS=1"
	.sectioninfo	@"SHI_REGISTERS=18"
	.align	128
        .global         triton_
        .type           triton_,@function
        .size           triton_,(.L_x_1 - triton_)
        .other          triton_,@"STO_CUDA_ENTRY STV_DEFAULT"
triton_:
.text.triton_:
[----:B------:R-:W-:-:S02]  /*0000*/  MOV R1, c[0x0][0x28] ;  /* 0x00000a0000017a02 */ /* 0x000fc40000000f00 */
[----:B------:R-:W0:Y:S01]  /*0010*/  S2R R13, SR_TID.X ;  /* 0x00000000000d7919 */ /* 0x000e220000002100 */
[----:B------:R-:W-:Y:S01]  /*0020*/  MOV R15, 0x4 ;  /* 0x00000004000f7802 */ /* 0x000fe20000000f00 */
[----:B------:R-:W-:Y:S01]  /*0030*/  CS2R R6, SRZ ;  /* 0x0000000000067805 */ /* 0x000fe2000001ff00 */
[----:B------:R-:W-:Y:S01]  /*0040*/  ULDC.64 UR4, c[0x0][0x118] ;  /* 0x0000460000047ab9 */ /* 0x000fe20000000a00 */
[----:B------:R-:W1:Y:S01]  /*0050*/  S2R R0, SR_CTAID.X ;  /* 0x0000000000007919 */ /* 0x000e620000002500 */
[----:B0-----:R-:W-:Y:S02]  /*0060*/  SHF.R.U32.HI R5, RZ, 0x3, R13 ;  /* 0x00000003ff057819 */ /* 0x001fe4000001160d */
[----:B------:R-:W-:Y:S02]  /*0070*/  SHF.L.U32 R3, R13, 0x1, RZ ;  /* 0x000000010d037819 */ /* 0x000fe400000006ff */
[----:B-1----:R-:W-:Y:S02]  /*0080*/  SHF.L.U32 R0, R0, 0x3, RZ ;  /* 0x0000000300007819 */ /* 0x002fe400000006ff */
[----:B------:R-:W-:-:S02]  /*0090*/  SGXT.U32 R5, R5, 0x3 ;  /* 0x000000030505781a */ /* 0x000fc40000000000 */
[----:B------:R-:W-:Y:S02]  /*00a0*/  LOP3.LUT R3, R3, 0xe, RZ, 0xc0, !PT ;  /* 0x0000000e03037812 */ /* 0x000fe400078ec0ff */
[----:B------:R-:W-:-:S04]  /*00b0*/  LOP3.LUT R2, R0, R5, RZ, 0xfc, !PT ;  /* 0x0000000500027212 */ /* 0x000fc800078efcff */
[C---:B------:R-:W-:Y:S02]  /*00c0*/  ISETP.GE.AND P0, PT, R2.reuse, c[0x0][0x178], PT ;  /* 0x00005e0002007a0c */ /* 0x040fe40003f06270 */
[----:B------:R-:W-:-:S05]  /*00d0*/  LEA R3, R2, R3, 0x4 ;  /* 0x0000000302037211 */ /* 0x000fca00078e20ff */
[----:B------:R-:W-:-:S06]  /*00e0*/  IMAD.WIDE R2, R3, R15, c[0x0][0x160] ;  /* 0x0000580003027625 */ /* 0x000fcc00078e020f */
[----:B------:R-:W2:Y:S01]  /*00f0*/  @!P0 LDG.E.64 R6, [R2.64] ;  /* 0x0000000402068981 */ /* 0x000ea2000c1e1b00 */
[----:B------:R-:W-:Y:S02]  /*0100*/  LOP3.LUT R0, R0, 0x7, R13, 0xf8, !PT ;  /* 0x0000000700007812 */ /* 0x000fe400078ef80d */
[----:B--2---:R-:W-:Y:S02]  /*0110*/  SEL R6, R6, RZ, !P0 ;  /* 0x000000ff06067207 */ /* 0x004fe40004000000 */
[----:B------:R-:W-:-:S05]  /*0120*/  SEL R7, R7, RZ, !P0 ;  /* 0x000000ff07077207 */ /* 0x000fca0004000000 */
[----:B------:R-:W-:-:S05]  /*0130*/  FADD R4, R6, R7 ;  /* 0x0000000706047221 */ /* 0x000fca0000000000 */
[----:B------:R-:W-:-:S05]  /*0140*/  FSEL R4, R4, RZ, !P0 ;  /* 0x000000ff04047208 */ /* 0x000fca0004000000 */
[----:B------:R-:W0:Y:S02]  /*0150*/  SHFL.BFLY PT, R9, R4, 0x4, 0x1f ;  /* 0x0c801f0004097f89 */ /* 0x000e2400000e0000 */
[----:B0-----:R-:W-:Y:S01]  /*0160*/  FADD R9, R4, R9 ;  /* 0x0000000904097221 */ /* 0x001fe20000000000 */
[----:B------:R-:W-:-:S04]  /*0170*/  LOP3.LUT R4, R13, 0x7, RZ, 0xc0, !PT ;  /* 0x000000070d047812 */ /* 0x000fc800078ec0ff */
[----:B------:R-:W0:Y:S02]  /*0180*/  SHFL.BFLY PT, R8, R9, 0x2, 0x1f ;  /* 0x0c401f0009087f89 */ /* 0x000e2400000e0000 */
[----:B0-----:R-:W-:-:S05]  /*0190*/  FADD R8, R9, R8 ;  /* 0x0000000809087221 */ /* 0x001fca0000000000 */
[----:B------:R-:W0:Y:S02]  /*01a0*/  SHFL.BFLY PT, R11, R8, 0x1, 0x1f ;  /* 0x0c201f00080b7f89 */ /* 0x000e2400000e0000 */
[----:B0-----:R-:W-:-:S04]  /*01b0*/  FADD R10, R8, R11 ;  /* 0x0000000b080a7221 */ /* 0x001fc80000000000 */
[C---:B------:R-:W-:Y:S01]  /*01c0*/  FFMA R7, R10.reuse, -0.0625, R7 ;  /* 0xbd8000000a077823 */ /* 0x040fe20000000007 */
[----:B------:R-:W-:Y:S01]  /*01d0*/  FFMA R6, R10, -0.0625, R6 ;  /* 0xbd8000000a067823 */ /* 0x000fe20000000006 */
[----:B------:R-:W-:Y:S02]  /*01e0*/  STS [R5.X4], R10 ;  /* 0x0000000a05007388 */ /* 0x000fe40000004800 */
[----:B------:R-:W-:-:S04]  /*01f0*/  FMUL R7, R7, R7 ;  /* 0x0000000707077220 */ /* 0x000fc80000400000 */
[----:B------:R-:W-:Y:S01]  /*0200*/  FFMA R7, R6, R6, R7 ;  /* 0x0000000606077223 */ /* 0x000fe20000000007 */
[----:B------:R-:W-:Y:S06]  /*0210*/  BAR.SYNC 0x0 ;  /* 0x0000000000007b1d */ /* 0x000fec0000000000 */
[----:B------:R-:W-:Y:S01]  /*0220*/  FSEL R7, R7, RZ, !P0 ;  /* 0x000000ff07077208 */ /* 0x000fe20004000000 */
[----:B------:R-:W-:Y:S04]  /*0230*/  LDS R6, [R4.X4] ;  /* 0x0000000004067984 */ /* 0x000fe80000004800 */
[----:B------:R-:W-:Y:S06]  /*0240*/  BAR.SYNC 0x0 ;  /* 0x0000000000007b1d */ /* 0x000fec0000000000 */
[----:B------:R-:W0:Y:S01]  /*0250*/  SHFL.BFLY PT, R2, R7, 0x4, 0x1f ;  /* 0x0c801f0007027f89 */ /* 0x000e2200000e0000 */
[----:B------:R-:W-:-:S04]  /*0260*/  ISETP.GE.AND P0, PT, R0, c[0x0][0x178], PT ;  /* 0x00005e0000007a0c */ /* 0x000fc80003f06270 */
[----:B------:R-:W-:Y:S01]  /*0270*/  ISETP.EQ.AND P0, PT, R5, RZ, !P0 ;  /* 0x000000ff0500720c */ /* 0x000fe20004702270 */
[----:B0-----:R-:W-:-:S05]  /*0280*/  FADD R11, R7, R2 ;  /* 0x00000002070b7221 */ /* 0x001fca0000000000 */
[----:B------:R-:W0:Y:S01]  /*0290*/  SHFL.BFLY PT, R2, R11, 0x2, 0x1f ;  /* 0x0c401f000b027f89 */ /* 0x000e2200000e0000 */
[----:B------:R-:W-:Y:S01]  /*02a0*/  FMUL R7, R6, 0.0625 ;  /* 0x3d80000006077820 */ /* 0x000fe20000400000 */
[----:B0-----:R-:W-:-:S05]  /*02b0*/  FADD R8, R11, R2 ;  /* 0x000000020b087221 */ /* 0x001fca0000000000 */
[----:B------:R-:W0:Y:S02]  /*02c0*/  SHFL.BFLY PT, R3, R8, 0x1, 0x1f ;  /* 0x0c201f0008037f89 */ /* 0x000e2400000e0000 */
[----:B0-----:R-:W-:Y:S01]  /*02d0*/  FADD R12, R8, R3 ;  /* 0x00000003080c7221 */ /* 0x001fe20000000000 */
[----:B------:R-:W-:-:S04]  /*02e0*/  IMAD.WIDE R2, R0, R15, c[0x0][0x168] ;  /* 0x00005a0000027625 */ /* 0x000fc800078e020f */
[----:B------:R-:W-:Y:S04]  /*02f0*/  STS [R5.X4], R12 ;  /* 0x0000000c05007388 */ /* 0x000fe80000004800 */
[----:B------:R-:W-:Y:S06]  /*0300*/  BAR.SYNC 0x0 ;  /* 0x0000000000007b1d */ /* 0x000fec0000000000 */
[----:B------:R0:W-:Y:S01]  /*0310*/  @P0 STG.E [R2.64], R7 ;  /* 0x0000000702000986 */ /* 0x0001e2000c101904 */
[----:B------:R-:W-:Y:S05]  /*0320*/  @!P0 EXIT ;  /* 0x000000000000894d */ /* 0x000fea0003800000 */
[----:B------:R-:W1:Y:S01]  /*0330*/  LDS R5, [R4.X4] ;  /* 0x0000000004057984 */ /* 0x000e620000004800 */
[----:B0-----:R-:W-:-:S05]  /*0340*/  IMAD.WIDE R2, R0, R15, c[0x0][0x170] ;  /* 0x00005c0000027625 */ /* 0x001fca00078e020f */
[----:B-1----:R-:W-:Y:S01]  /*0350*/  STG.E [R2.64], R5 ;  /* 0x0000000502007986 */ /* 0x002fe2000c101904 */
[----:B------:R-:W-:Y:S05]  /*0360*/  EXIT ;  /* 0x000000000000794d */ /* 0x000fea0003800000 */
.L_x_0:
[----:B------:R-:W-:-:S00]  /*0370*/  BRA `(.L_x_0) ;  /* 0xfffffff000007947 */ /* 0x000fc0000383ffff */
[----:B------:R-:W-:-:S00]  /*0380*/  NOP ;  /* 0x0000000000007918 */ /* 0x000fc00000000000 */
[----:B------:R-:W-:-:S00]  /*0390*/  NOP ;  /* 0x0000000000007918 */ /* 0x000fc00000000000 */
[----:B------:R-:W-:-:S00]  /*03a0*/  NOP ;  /* 0x0000000000007918 */ /* 0x000fc00000000000 */
[----:B------:R-:W-:-:S00]  /*03b0*/  NOP ;  /* 0x0000000000007918 */ /* 0x000fc00000000000 */
[----:B------:R-:W-:-:S00]  /*03c0*/  NOP ;  /* 0x0000000000007918 */ /* 0x000fc00000000000 */
[----:B------:R-:W-:-:S00]  /*03d0*/  NOP ;  /* 0x0000000000007918 */ /* 0x000fc00000000000 */
[----:B------:R-:W-:-:S00]  /*03e0*/  NOP ;  /* 0x0000000000007918 */ /* 0x000fc00000000000 */
[----:B------:R-:W-:-:S00]  /*03f0*/  NOP ;  /* 0x0000000000007918 */ /* 0x000fc00000000000 */
.L_x_1:


//--------------------- .nv.shared.triton_        --------------------------
	.section	.nv.shared.triton_,"aw",@nobits
	.align	16
